//
// Generated by NVIDIA NVVM Compiler
//
// Compiler Build ID: CL-36424714
// Cuda compilation tools, release 13.0, V13.0.88
// Based on NVVM 20.0.0
//

.version 9.0
.target sm_100
.address_size 64

	// .globl	_Z6gpuAddPiS_S_
.extern .func  (.param .b32 func_retval0) vprintf
(
	.param .b64 vprintf_param_0,
	.param .b64 vprintf_param_1
)
;
.global .align 1 .b8 $str[31] = {84, 104, 105, 115, 32, 105, 115, 32, 98, 108, 111, 99, 107, 58, 32, 37, 100, 44, 32, 116, 104, 114, 101, 97, 100, 58, 32, 37, 100, 10};

.visible .entry _Z6gpuAddPiS_S_(
	.param .u64 .ptr .align 1 _Z6gpuAddPiS_S__param_0,
	.param .u64 .ptr .align 1 _Z6gpuAddPiS_S__param_1,
	.param .u64 .ptr .align 1 _Z6gpuAddPiS_S__param_2
)
{
	.local .align 8 .b8 	__local_depot0[8];
	.reg .b64 	%SP;
	.reg .b64 	%SPL;
	.reg .b32 	%r<8>;
	.reg .b64 	%rd<11>;

	mov.u64 	%SPL, __local_depot0;
	cvta.local.u64 	%SP, %SPL;
	ld.param.u64 	%rd1, [_Z6gpuAddPiS_S__param_0];
	ld.param.u64 	%rd2, [_Z6gpuAddPiS_S__param_1];
	ld.param.u64 	%rd3, [_Z6gpuAddPiS_S__param_2];
	cvta.to.global.u64 	%rd4, %rd3;
	cvta.to.global.u64 	%rd5, %rd2;
	cvta.to.global.u64 	%rd6, %rd1;
	add.u64 	%rd7, %SP, 0;
	add.u64 	%rd8, %SPL, 0;
	ld.global.u32 	%r1, [%rd6];
	ld.global.u32 	%r2, [%rd5];
	add.s32 	%r3, %r2, %r1;
	st.global.u32 	[%rd4], %r3;
	mov.u32 	%r4, %ctaid.x;
	mov.u32 	%r5, %tid.x;
	st.local.v2.u32 	[%rd8], {%r4, %r5};
	mov.u64 	%rd9, $str;
	cvta.global.u64 	%rd10, %rd9;
	{ // callseq 0, 0
	.param .b64 param0;
	st.param.b64 	[param0], %rd10;
	.param .b64 param1;
	st.param.b64 	[param1], %rd7;
	.param .b32 retval0;
	call.uni (retval0), 
	vprintf, 
	(
	param0, 
	param1
	);
	ld.param.b32 	%r6, [retval0];
	} // callseq 0
	ret;

}


// ===== COMPILED SASS (sm_100) =====

	.target	sm_100

	.elftype	@"ET_EXEC"


//--------------------- .note.nv.tkinfo           --------------------------
	.section	.note.nv.tkinfo,"",@"SHT_NOTE"
	.sectionflags	@"SHF_NOTE_NV_TKINFO"
	.tkinfo
        /*0018*/ 	.word	0x00000002
        /*0030*/ 	.string	""
        /*0030*/ 	.string	"ptxas"
        /*0030*/ 	.string	"Cuda compilation tools, release 13.0, V13.0.88"
        /*0030*/ 	.string	"Build cuda_13.0.r13.0/compiler.36424714_0"
        /*0030*/ 	.string	"-arch sm_100 -m 64 "



//--------------------- .note.nv.cuinfo           --------------------------
	.section	.note.nv.cuinfo,"",@"SHT_NOTE"
	.sectionflags	@"SHF_NOTE_NV_CUINFO"
        /*0018*/ 	.short	0x0002
        /*001a*/ 	.short	0x0064
        /*001c*/ 	.short	0x0082
	.zero		2


//--------------------- .nv.info                  --------------------------
	.section	.nv.info,"",@"SHT_CUDA_INFO"
	.align	4


	//----- nvinfo : EIATTR_REGCOUNT
	.align		4
        /*0000*/ 	.byte	0x04, 0x2f
        /*0002*/ 	.short	(.L_2 - .L_1)
	.align		4
.L_1:
        /*0004*/ 	.word	index@(_Z6gpuAddPiS_S_)
        /*0008*/ 	.word	0x00000018


	//----- nvinfo : EIATTR_FRAME_SIZE
	.align		4
.L_2:
        /*000c*/ 	.byte	0x04, 0x11
        /*000e*/ 	.short	(.L_4 - .L_3)
	.align		4
.L_3:
        /*0010*/ 	.word	index@(_Z6gpuAddPiS_S_)
        /*0014*/ 	.word	0x00000008


	//----- nvinfo : EIATTR_MIN_STACK_SIZE
	.align		4
.L_4:
        /*0018*/ 	.byte	0x04, 0x12
        /*001a*/ 	.short	(.L_6 - .L_5)
	.align		4
.L_5:
        /*001c*/ 	.word	index@(_Z6gpuAddPiS_S_)
        /*0020*/ 	.word	0x00000008
.L_6:


//--------------------- .nv.compat                --------------------------
	.section	.nv.compat,"",@"SHT_CUDA_COMPAT_INFO"
	.align	4
        /*0000*/ 	.byte	0x02, 0x09, 0x00, 0x00, 0x02, 0x02, 0x01, 0x00, 0x02, 0x05, 0x05, 0x00, 0x03, 0x07, 0x01, 0x01
        /*0010*/ 	.byte	0x02, 0x03, 0x00, 0x00, 0x02, 0x06, 0x01, 0x00, 0x04, 0x0b, 0x08, 0x00, 0x09, 0x00, 0x00, 0x00
        /*0020*/ 	.byte	0x00, 0x00, 0x00, 0x00


//--------------------- .nv.info._Z6gpuAddPiS_S_  --------------------------
	.section	.nv.info._Z6gpuAddPiS_S_,"",@"SHT_CUDA_INFO"
	.sectionflags	@""
	.align	4


	//----- nvinfo : EIATTR_CUDA_API_VERSION
	.align		4
        /*0000*/ 	.byte	0x04, 0x37
        /*0002*/ 	.short	(.L_8 - .L_7)
.L_7:
        /*0004*/ 	.word	0x00000082


	//----- nvinfo : EIATTR_KPARAM_INFO
	.align		4
.L_8:
        /*0008*/ 	.byte	0x04, 0x17
        /*000a*/ 	.short	(.L_10 - .L_9)
.L_9:
        /*000c*/ 	.word	0x00000000
        /*0010*/ 	.short	0x0002
        /*0012*/ 	.short	0x0010
        /*0014*/ 	.byte	0x00, 0xf5, 0x21, 0x00


	//----- nvinfo : EIATTR_KPARAM_INFO
	.align		4
.L_10:
        /*0018*/ 	.byte	0x04, 0x17
        /*001a*/ 	.short	(.L_12 - .L_11)
.L_11:
        /*001c*/ 	.word	0x00000000
        /*0020*/ 	.short	0x0001
        /*0022*/ 	.short	0x0008
        /*0024*/ 	.byte	0x00, 0xf5, 0x21, 0x00


	//----- nvinfo : EIATTR_KPARAM_INFO
	.align		4
.L_12:
        /*0028*/ 	.byte	0x04, 0x17
        /*002a*/ 	.short	(.L_14 - .L_13)
.L_13:
        /*002c*/ 	.word	0x00000000
        /*0030*/ 	.short	0x0000
        /*0032*/ 	.short	0x0000
        /*0034*/ 	.byte	0x00, 0xf5, 0x21, 0x00


	//----- nvinfo : EIATTR_SPARSE_MMA_MASK
	.align		4
.L_14:
        /*0038*/ 	.byte	0x03, 0x50
        /*003a*/ 	.short	0x0000


	//----- nvinfo : EIATTR_MAXREG_COUNT
	.align		4
        /*003c*/ 	.byte	0x03, 0x1b
        /*003e*/ 	.short	0x00ff


	//----- nvinfo : EIATTR_EXTERNS
	.align		4
        /*0040*/ 	.byte	0x04, 0x0f
        /*0042*/ 	.short	(.L_16 - .L_15)


	//   ....[0]....
	.align		4
.L_15:
        /*0044*/ 	.word	index@(vprintf)


	//----- nvinfo : EIATTR_MERCURY_ISA_VERSION
	.align		4
.L_16:
        /*0048*/ 	.byte	0x03, 0x5f
        /*004a*/ 	.short	0x0101


	//----- nvinfo : EIATTR_VRC_CTA_INIT_COUNT
	.align		4
        /*004c*/ 	.byte	0x02, 0x4a
	.zero		1
	.zero		1


	//----- nvinfo : EIATTR_SYSCALL_OFFSETS
	.align		4
        /*0050*/ 	.byte	0x04, 0x46
        /*0052*/ 	.short	(.L_18 - .L_17)


	//   ....[0]....
.L_17:
        /*0054*/ 	.word	0x00000170


	//----- nvinfo : EIATTR_EXIT_INSTR_OFFSETS
	.align		4
.L_18:
        /*0058*/ 	.byte	0x04, 0x1c
        /*005a*/ 	.short	(.L_20 - .L_19)


	//   ....[0]....
.L_19:
        /*005c*/ 	.word	0x00000180


	//----- nvinfo : EIATTR_CBANK_PARAM_SIZE
	.align		4
.L_20:
        /*0060*/ 	.byte	0x03, 0x19
        /*0062*/ 	.short	0x0018


	//----- nvinfo : EIATTR_PARAM_CBANK
	.align		4
        /*0064*/ 	.byte	0x04, 0x0a
        /*0066*/ 	.short	(.L_22 - .L_21)
	.align		4
.L_21:
        /*0068*/ 	.word	index@(.nv.constant0._Z6gpuAddPiS_S_)
        /*006c*/ 	.short	0x0380
        /*006e*/ 	.short	0x0018


	//----- nvinfo : EIATTR_SW_WAR
	.align		4
.L_22:
        /*0070*/ 	.byte	0x04, 0x36
        /*0072*/ 	.short	(.L_24 - .L_23)
.L_23:
        /*0074*/ 	.word	0x00000008
.L_24:


//--------------------- .nv.callgraph             --------------------------
	.section	.nv.callgraph,"",@"SHT_CUDA_CALLGRAPH"
	.align	4
	.sectionentsize	8
	.align		4
        /*0000*/ 	.word	0x00000000
	.align		4
        /*0004*/ 	.word	0xffffffff
	.align		4
        /*0008*/ 	.word	index@(_Z6gpuAddPiS_S_)
	.align		4
        /*000c*/ 	.word	index@(vprintf)
	.align		4
        /*0010*/ 	.word	0x00000000
	.align		4
        /*0014*/ 	.word	0xfffffffe
	.align		4
        /*0018*/ 	.word	0x00000000
	.align		4
        /*001c*/ 	.word	0xfffffffd
	.align		4
        /*0020*/ 	.word	0x00000000
	.align		4
        /*0024*/ 	.word	0xfffffffc


//--------------------- .nv.constant4             --------------------------
	.section	.nv.constant4,"a",@progbits
	.align	8
	.align		8
.nv.constant4:
        /*0000*/ 	.dword	vprintf
	.align		8
        /*0008*/ 	.dword	$str


//--------------------- .text._Z6gpuAddPiS_S_     --------------------------
	.section	.text._Z6gpuAddPiS_S_,"ax",@progbits
	.align	128
        .global         _Z6gpuAddPiS_S_
        .type           _Z6gpuAddPiS_S_,@function
        .size           _Z6gpuAddPiS_S_,(.L_x_2 - _Z6gpuAddPiS_S_)
        .other          _Z6gpuAddPiS_S_,@"STO_CUDA_ENTRY STV_DEFAULT"
_Z6gpuAddPiS_S_:
.text._Z6gpuAddPiS_S_:
[----:B------:R-:W0:Y:S08]  /*0000*/  LDC R1, c[0x0][0x37c] ;  /* 0x0000df00ff017b82 */ /* 0x000e300000000800 */
[----:B------:R-:W1:Y:S01]  /*0010*/  LDC.64 R4, c[0x0][0x380] ;  /* 0x0000e000ff047b82 */ /* 0x000e620000000a00 */
[----:B------:R-:W1:Y:S01]  /*0020*/  LDCU.64 UR4, c[0x0][0x358] ;  /* 0x00006b00ff0477ac */ /* 0x000e620008000a00 */
[----:B0-----:R-:W-:-:S06]  /*0030*/  VIADD R1, R1, 0xfffffff8 ;  /* 0xfffffff801017836 */ /* 0x001fcc0000000000 */
[----:B------:R-:W0:Y:S01]  /*0040*/  LDC.64 R6, c[0x0][0x388] ;  /* 0x0000e200ff067b82 */ /* 0x000e220000000a00 */
[----:B------:R-:W2:Y:S01]  /*0050*/  S2R R10, SR_CTAID.X ;  /* 0x00000000000a7919 */ /* 0x000ea20000002500 */
[----:B------:R-:W2:Y:S06]  /*0060*/  S2R R11, SR_TID.X ;  /* 0x00000000000b7919 */ /* 0x000eac0000002100 */
[----:B------:R-:W3:Y:S01]  /*0070*/  LDC.64 R2, c[0x0][0x390] ;  /* 0x0000e400ff027b82 */ /* 0x000ee20000000a00 */
[----:B------:R-:W4:Y:S01]  /*0080*/  LDCU UR6, c[0x0][0x2f8] ;  /* 0x00005f00ff0677ac */ /* 0x000f220008000800 */
[----:B------:R-:W5:Y:S01]  /*0090*/  LDCU.64 UR8, c[0x4][0x8] ;  /* 0x01000100ff0877ac */ /* 0x000f620008000a00 */
[----:B-1----:R5:W3:Y:S04]  /*00a0*/  LDG.E R0, desc[UR4][R4.64] ;  /* 0x0000000404007981 */ /* 0x002ae8000c1e1900 */
[----:B0-----:R4:W3:Y:S01]  /*00b0*/  LDG.E R7, desc[UR4][R6.64] ;  /* 0x0000000406077981 */ /* 0x0018e2000c1e1900 */
[----:B------:R-:W-:-:S06]  /*00c0*/  MOV R8, 0x0 ;  /* 0x0000000000087802 */ /* 0x000fcc0000000f00 */
[----:B------:R-:W0:Y:S01]  /*00d0*/  LDC.64 R8, c[0x4][R8] ;  /* 0x0100000008087b82 */ /* 0x000e220000000a00 */
[----:B-----5:R-:W-:Y:S01]  /*00e0*/  MOV R4, UR8 ;  /* 0x0000000800047c02 */ /* 0x020fe20008000f00 */
[----:B------:R-:W-:Y:S01]  /*00f0*/  IMAD.U32 R5, RZ, RZ, UR9 ;  /* 0x00000009ff057e24 */ /* 0x000fe2000f8e00ff */
[----:B----4-:R-:W-:Y:S01]  /*0100*/  IADD3 R6, P0, PT, R1, UR6, RZ ;  /* 0x0000000601067c10 */ /* 0x010fe2000ff1e0ff */
[----:B--2---:R1:W-:Y:S01]  /*0110*/  STL.64 [R1], R10 ;  /* 0x0000000a01007387 */ /* 0x0043e20000100a00 */
[----:B---3--:R-:W-:-:S05]  /*0120*/  IMAD.IADD R0, R0, 0x1, R7 ;  /* 0x0000000100007824 */ /* 0x008fca00078e0207 */
[----:B------:R1:W-:Y:S01]  /*0130*/  STG.E desc[UR4][R2.64], R0 ;  /* 0x0000000002007986 */ /* 0x0003e2000c101904 */
[----:B------:R-:W2:Y:S02]  /*0140*/  LDCU UR4, c[0x0][0x2fc] ;  /* 0x00005f80ff0477ac */ /* 0x000ea40008000800 */
[----:B012---:R-:W-:-:S07]  /*0150*/  IADD3.X R7, PT, PT, RZ, UR4, RZ, P0, !PT ;  /* 0x00000004ff077c10 */ /* 0x007fce00087fe4ff */
[----:B------:R-:W-:-:S07]  /*0160*/  LEPC R20, `(.L_x_0) ;  /* 0x000000001014794e */ /* 0x000fce0000000000 */
[----:B------:R-:W-:Y:S05]  /*0170*/  CALL.ABS.NOINC R8 ;  /* 0x0000000008007343 */ /* 0x000fea0003c00000 */
.L_x_0:
[----:B------:R-:W-:Y:S05]  /*0180*/  EXIT ;  /* 0x000000000000794d */ /* 0x000fea0003800000 */
.L_x_1:
[----:B------:R-:W-:-:S00]  /*0190*/  BRA `(.L_x_1) ;  /* 0xfffffffc00fc7947 */ /* 0x000fc0000383ffff */
[----:B------:R-:W-:-:S00]  /*01a0*/  NOP ;  /* 0x0000000000007918 */ /* 0x000fc00000000000 */
        /* <DEDUP_REMOVED lines=13> */
.L_x_2:


//--------------------- .nv.global.init           --------------------------
	.section	.nv.global.init,"aw",@progbits
.nv.global.init:
	.type		$str,@object
	.size		$str,(.L_0 - $str)
$str:
        /*0000*/ 	.byte	0x54, 0x68, 0x69, 0x73, 0x20, 0x69, 0x73, 0x20, 0x62, 0x6c, 0x6f, 0x63, 0x6b, 0x3a, 0x20, 0x25
        /*0010*/ 	.byte	0x64, 0x2c, 0x20, 0x74, 0x68, 0x72, 0x65, 0x61, 0x64, 0x3a, 0x20, 0x25, 0x64, 0x0a, 0x00
.L_0:


//--------------------- .nv.shared.reserved.0     --------------------------
	.section	.nv.shared.reserved.0,"aw",@nobits
	.weak		__nv_reservedSMEM_offset_0_alias
	.size		__nv_reservedSMEM_offset_0_alias, 0, 64
	.other		__nv_reservedSMEM_offset_0_alias,@"STO_CUDA_RESERVED_SHARED STV_DEFAULT"
__nv_reservedSMEM_offset_0_alias:
	.zero		0
	.zero		64


//--------------------- .nv.constant0._Z6gpuAddPiS_S_ --------------------------
	.section	.nv.constant0._Z6gpuAddPiS_S_,"a",@progbits
	.sectionflags	@""
	.align	4
.nv.constant0._Z6gpuAddPiS_S_:
	.zero		920


//--------------------- SYMBOLS --------------------------

	.type		.nv.reservedSmem.offset0,@object
	.size		.nv.reservedSmem.offset0,0x4
	.type		vprintf,@function
